//
// Generated by NVIDIA NVVM Compiler
//
// Compiler Build ID: CL-36424714
// Cuda compilation tools, release 13.0, V13.0.88
// Based on NVVM 20.0.0
//

.version 9.0
.target sm_100
.address_size 64

	// .globl	default_function_kernel

.visible .entry default_function_kernel(
	.param .u64 .ptr .align 1 default_function_kernel_param_0,
	.param .u64 .ptr .align 1 default_function_kernel_param_1
)
.maxntid 64
{
	.reg .pred 	%p<2>;
	.reg .b32 	%r<8>;
	.reg .b32 	%f<3>;
	.reg .b64 	%rd<8>;

	ld.param.u64 	%rd1, [default_function_kernel_param_0];
	ld.param.u64 	%rd2, [default_function_kernel_param_1];
	mov.u32 	%r1, %ctaid.x;
	shl.b32 	%r3, %r1, 2;
	mov.u32 	%r2, %tid.x;
	shr.u32 	%r4, %r2, 4;
	or.b32  	%r5, %r3, %r4;
	setp.gt.u32 	%p1, %r5, 104;
	@%p1 bra 	$L__BB0_2;
	cvta.to.global.u64 	%rd3, %rd2;
	cvta.to.global.u64 	%rd4, %rd1;
	shl.b32 	%r6, %r1, 6;
	or.b32  	%r7, %r6, %r2;
	mul.wide.u32 	%rd5, %r7, 4;
	add.s64 	%rd6, %rd3, %rd5;
	ld.global.nc.f32 	%f1, [%rd6];
	neg.f32 	%f2, %f1;
	add.s64 	%rd7, %rd4, %rd5;
	st.global.f32 	[%rd7], %f2;
$L__BB0_2:
	ret;

}


// ===== COMPILED SASS (sm_100) =====

	.target	sm_100

	.elftype	@"ET_EXEC"


//--------------------- .note.nv.tkinfo           --------------------------
	.section	.note.nv.tkinfo,"",@"SHT_NOTE"
	.sectionflags	@"SHF_NOTE_NV_TKINFO"
	.tkinfo
        /*0018*/ 	.word	0x00000002
        /*0030*/ 	.string	""
        /*0030*/ 	.string	"ptxas"
        /*0030*/ 	.string	"Cuda compilation tools, release 13.0, V13.0.88"
        /*0030*/ 	.string	"Build cuda_13.0.r13.0/compiler.36424714_0"
        /*0030*/ 	.string	"-arch sm_100 -m 64 "



//--------------------- .note.nv.cuinfo           --------------------------
	.section	.note.nv.cuinfo,"",@"SHT_NOTE"
	.sectionflags	@"SHF_NOTE_NV_CUINFO"
        /*0018*/ 	.short	0x0002
        /*001a*/ 	.short	0x0064
        /*001c*/ 	.short	0x0082
	.zero		2


//--------------------- .nv.info                  --------------------------
	.section	.nv.info,"",@"SHT_CUDA_INFO"
	.align	4


	//----- nvinfo : EIATTR_REGCOUNT
	.align		4
        /*0000*/ 	.byte	0x04, 0x2f
        /*0002*/ 	.short	(.L_1 - .L_0)
	.align		4
.L_0:
        /*0004*/ 	.word	index@(default_function_kernel)
        /*0008*/ 	.word	0x0000000a


	//----- nvinfo : EIATTR_FRAME_SIZE
	.align		4
.L_1:
        /*000c*/ 	.byte	0x04, 0x11
        /*000e*/ 	.short	(.L_3 - .L_2)
	.align		4
.L_2:
        /*0010*/ 	.word	index@(default_function_kernel)
        /*0014*/ 	.word	0x00000000


	//----- nvinfo : EIATTR_MIN_STACK_SIZE
	.align		4
.L_3:
        /*0018*/ 	.byte	0x04, 0x12
        /*001a*/ 	.short	(.L_5 - .L_4)
	.align		4
.L_4:
        /*001c*/ 	.word	index@(default_function_kernel)
        /*0020*/ 	.word	0x00000000
.L_5:


//--------------------- .nv.compat                --------------------------
	.section	.nv.compat,"",@"SHT_CUDA_COMPAT_INFO"
	.align	4
        /*0000*/ 	.byte	0x02, 0x09, 0x00, 0x00, 0x02, 0x02, 0x01, 0x00, 0x02, 0x05, 0x05, 0x00, 0x03, 0x07, 0x01, 0x01
        /*0010*/ 	.byte	0x02, 0x03, 0x00, 0x00, 0x02, 0x06, 0x01, 0x00, 0x04, 0x0b, 0x08, 0x00, 0x09, 0x00, 0x00, 0x00
        /*0020*/ 	.byte	0x00, 0x00, 0x00, 0x00


//--------------------- .nv.info.default_function_kernel --------------------------
	.section	.nv.info.default_function_kernel,"",@"SHT_CUDA_INFO"
	.sectionflags	@""
	.align	4


	//----- nvinfo : EIATTR_CUDA_API_VERSION
	.align		4
        /*0000*/ 	.byte	0x04, 0x37
        /*0002*/ 	.short	(.L_7 - .L_6)
.L_6:
        /*0004*/ 	.word	0x00000082


	//----- nvinfo : EIATTR_KPARAM_INFO
	.align		4
.L_7:
        /*0008*/ 	.byte	0x04, 0x17
        /*000a*/ 	.short	(.L_9 - .L_8)
.L_8:
        /*000c*/ 	.word	0x00000000
        /*0010*/ 	.short	0x0001
        /*0012*/ 	.short	0x0008
        /*0014*/ 	.byte	0x00, 0xf5, 0x21, 0x00


	//----- nvinfo : EIATTR_KPARAM_INFO
	.align		4
.L_9:
        /*0018*/ 	.byte	0x04, 0x17
        /*001a*/ 	.short	(.L_11 - .L_10)
.L_10:
        /*001c*/ 	.word	0x00000000
        /*0020*/ 	.short	0x0000
        /*0022*/ 	.short	0x0000
        /*0024*/ 	.byte	0x00, 0xf5, 0x21, 0x00


	//----- nvinfo : EIATTR_SPARSE_MMA_MASK
	.align		4
.L_11:
        /*0028*/ 	.byte	0x03, 0x50
        /*002a*/ 	.short	0x0000


	//----- nvinfo : EIATTR_MAXREG_COUNT
	.align		4
        /*002c*/ 	.byte	0x03, 0x1b
        /*002e*/ 	.short	0x00ff


	//----- nvinfo : EIATTR_MERCURY_ISA_VERSION
	.align		4
        /*0030*/ 	.byte	0x03, 0x5f
        /*0032*/ 	.short	0x0101


	//----- nvinfo : EIATTR_VRC_CTA_INIT_COUNT
	.align		4
        /*0034*/ 	.byte	0x02, 0x4a
	.zero		1
	.zero		1


	//----- nvinfo : EIATTR_EXIT_INSTR_OFFSETS
	.align		4
        /*0038*/ 	.byte	0x04, 0x1c
        /*003a*/ 	.short	(.L_13 - .L_12)


	//   ....[0]....
.L_12:
        /*003c*/ 	.word	0x00000070


	//   ....[1]....
        /*0040*/ 	.word	0x00000120


	//----- nvinfo : EIATTR_MAX_THREADS
	.align		4
.L_13:
        /*0044*/ 	.byte	0x04, 0x05
        /*0046*/ 	.short	(.L_15 - .L_14)
.L_14:
        /*0048*/ 	.word	0x00000040
        /*004c*/ 	.word	0x00000001
        /*0050*/ 	.word	0x00000001


	//----- nvinfo : EIATTR_CBANK_PARAM_SIZE
	.align		4
.L_15:
        /*0054*/ 	.byte	0x03, 0x19
        /*0056*/ 	.short	0x0010


	//----- nvinfo : EIATTR_PARAM_CBANK
	.align		4
        /*0058*/ 	.byte	0x04, 0x0a
        /*005a*/ 	.short	(.L_17 - .L_16)
	.align		4
.L_16:
        /*005c*/ 	.word	index@(.nv.constant0.default_function_kernel)
        /*0060*/ 	.short	0x0380
        /*0062*/ 	.short	0x0010


	//----- nvinfo : EIATTR_SW_WAR
	.align		4
.L_17:
        /*0064*/ 	.byte	0x04, 0x36
        /*0066*/ 	.short	(.L_19 - .L_18)
.L_18:
        /*0068*/ 	.word	0x00000008
.L_19:


//--------------------- .nv.callgraph             --------------------------
	.section	.nv.callgraph,"",@"SHT_CUDA_CALLGRAPH"
	.align	4
	.sectionentsize	8
	.align		4
        /*0000*/ 	.word	0x00000000
	.align		4
        /*0004*/ 	.word	0xffffffff
	.align		4
        /*0008*/ 	.word	0x00000000
	.align		4
        /*000c*/ 	.word	0xfffffffe
	.align		4
        /*0010*/ 	.word	0x00000000
	.align		4
        /*0014*/ 	.word	0xfffffffd
	.align		4
        /*0018*/ 	.word	0x00000000
	.align		4
        /*001c*/ 	.word	0xfffffffc


//--------------------- .text.default_function_kernel --------------------------
	.section	.text.default_function_kernel,"ax",@progbits
	.align	128
        .global         default_function_kernel
        .type           default_function_kernel,@function
        .size           default_function_kernel,(.L_x_1 - default_function_kernel)
        .other          default_function_kernel,@"STO_CUDA_ENTRY STV_DEFAULT"
default_function_kernel:
.text.default_function_kernel:
[----:B------:R-:W-:Y:S01]  /*0000*/  LDC R1, c[0x0][0x37c] ;  /* 0x0000df00ff017b82 */ /* 0x000fe20000000800 */
[----:B------:R-:W0:Y:S07]  /*0010*/  S2R R7, SR_TID.X ;  /* 0x0000000000077919 */ /* 0x000e2e0000002100 */
[----:B------:R-:W1:Y:S02]  /*0020*/  S2UR UR5, SR_CTAID.X ;  /* 0x00000000000579c3 */ /* 0x000e640000002500 */
[----:B-1----:R-:W-:Y:S01]  /*0030*/  USHF.L.U32 UR4, UR5, 0x2, URZ ;  /* 0x0000000205047899 */ /* 0x002fe200080006ff */
[----:B0-----:R-:W-:-:S05]  /*0040*/  SHF.R.U32.HI R0, RZ, 0x4, R7 ;  /* 0x00000004ff007819 */ /* 0x001fca0000011607 */
[----:B------:R-:W-:-:S04]  /*0050*/  LOP3.LUT R0, R0, UR4, RZ, 0xfc, !PT ;  /* 0x0000000400007c12 */ /* 0x000fc8000f8efcff */
[----:B------:R-:W-:-:S13]  /*0060*/  ISETP.GT.U32.AND P0, PT, R0, 0x68, PT ;  /* 0x000000680000780c */ /* 0x000fda0003f04070 */
[----:B------:R-:W-:Y:S05]  /*0070*/  @P0 EXIT ;  /* 0x000000000000094d */ /* 0x000fea0003800000 */
[----:B------:R-:W0:Y:S01]  /*0080*/  LDC.64 R2, c[0x0][0x388] ;  /* 0x0000e200ff027b82 */ /* 0x000e220000000a00 */
[----:B------:R-:W1:Y:S01]  /*0090*/  LDCU.64 UR6, c[0x0][0x358] ;  /* 0x00006b00ff0677ac */ /* 0x000e620008000a00 */
[----:B------:R-:W-:-:S06]  /*00a0*/  USHF.L.U32 UR4, UR5, 0x6, URZ ;  /* 0x0000000605047899 */ /* 0x000fcc00080006ff */
[----:B------:R-:W2:Y:S01]  /*00b0*/  LDC.64 R4, c[0x0][0x380] ;  /* 0x0000e000ff047b82 */ /* 0x000ea20000000a00 */
[----:B------:R-:W-:-:S05]  /*00c0*/  LOP3.LUT R7, R7, UR4, RZ, 0xfc, !PT ;  /* 0x0000000407077c12 */ /* 0x000fca000f8efcff */
[----:B0-----:R-:W-:-:S06]  /*00d0*/  IMAD.WIDE.U32 R2, R7, 0x4, R2 ;  /* 0x0000000407027825 */ /* 0x001fcc00078e0002 */
[----:B-1----:R-:W3:Y:S01]  /*00e0*/  LDG.E.CONSTANT R2, desc[UR6][R2.64] ;  /* 0x0000000602027981 */ /* 0x002ee2000c1e9900 */
[----:B--2---:R-:W-:-:S04]  /*00f0*/  IMAD.WIDE.U32 R4, R7, 0x4, R4 ;  /* 0x0000000407047825 */ /* 0x004fc800078e0004 */
[----:B---3--:R-:W-:-:S05]  /*0100*/  FADD R7, -R2, -RZ ;  /* 0x800000ff02077221 */ /* 0x008fca0000000100 */
[----:B------:R-:W-:Y:S01]  /*0110*/  STG.E desc[UR6][R4.64], R7 ;  /* 0x0000000704007986 */ /* 0x000fe2000c101906 */
[----:B------:R-:W-:Y:S05]  /*0120*/  EXIT ;  /* 0x000000000000794d */ /* 0x000fea0003800000 */
.L_x_0:
[----:B------:R-:W-:-:S00]  /*0130*/  BRA `(.L_x_0) ;  /* 0xfffffffc00fc7947 */ /* 0x000fc0000383ffff */
[----:B------:R-:W-:-:S00]  /*0140*/  NOP ;  /* 0x0000000000007918 */ /* 0x000fc00000000000 */
        /* <DEDUP_REMOVED lines=11> */
.L_x_1:


//--------------------- .nv.shared.reserved.0     --------------------------
	.section	.nv.shared.reserved.0,"aw",@nobits
	.weak		__nv_reservedSMEM_offset_0_alias
	.size		__nv_reservedSMEM_offset_0_alias, 0, 64
	.other		__nv_reservedSMEM_offset_0_alias,@"STO_CUDA_RESERVED_SHARED STV_DEFAULT"
__nv_reservedSMEM_offset_0_alias:
	.zero		0
	.zero		64


//--------------------- .nv.constant0.default_function_kernel --------------------------
	.section	.nv.constant0.default_function_kernel,"a",@progbits
	.sectionflags	@""
	.align	4
.nv.constant0.default_function_kernel:
	.zero		912


//--------------------- SYMBOLS --------------------------

	.type		.nv.reservedSmem.offset0,@object
	.size		.nv.reservedSmem.offset0,0x4
